	.headerflags	@"EF_CUDA_TEXMODE_UNIFIED EF_CUDA_64BIT_ADDRESS EF_CUDA_ACCELERATORS EF_CUDA_SM90 EF_CUDA_VIRTUAL_SM(EF_CUDA_SM90)"
	.elftype	@"ET_EXEC"


//--------------------- .nv.info                  --------------------------
	.section	.nv.info,"",@"SHT_CUDA_INFO"
	.align	4


	//----- nvinfo : EIATTR_REGCOUNT
	.align		4
        /*0000*/ 	.byte	0x04, 0x2f
        /*0002*/ 	.short	(.L_3 - .L_2)
	.align		4
.L_2:
        /*0004*/ 	.word	index@(triton_poi_fused__native_batch_norm_legit_no_training_convolution_leaky_relu_19)
        /*0008*/ 	.word	0x00000022


	//----- nvinfo : EIATTR_MIN_STACK_SIZE
	.align		4
.L_3:
        /*000c*/ 	.byte	0x04, 0x12
        /*000e*/ 	.short	(.L_5 - .L_4)
	.align		4
.L_4:
        /*0010*/ 	.word	index@(triton_poi_fused__native_batch_norm_legit_no_training_convolution_leaky_relu_19)
        /*0014*/ 	.word	0x00000000


	//----- nvinfo : EIATTR_FRAME_SIZE
	.align		4
.L_5:
        /*0018*/ 	.byte	0x04, 0x11
        /*001a*/ 	.short	(.L_7 - .L_6)
	.align		4
.L_6:
        /*001c*/ 	.word	index@(triton_poi_fused__native_batch_norm_legit_no_training_convolution_leaky_relu_19)
        /*0020*/ 	.word	0x00000000


	//----- nvinfo : EIATTR_MIN_STACK_SIZE
	.align		4
.L_7:
        /*0024*/ 	.byte	0x04, 0x12
        /*0026*/ 	.short	(.L_9 - .L_8)
	.align		4
.L_8:
        /*0028*/ 	.word	index@(triton_poi_fused__native_batch_norm_legit_no_training_convolution_leaky_relu_19)
        /*002c*/ 	.word	0x00000000
.L_9:


//--------------------- .nv.info.triton_poi_fused__native_batch_norm_legit_no_training_convolution_leaky_relu_19 --------------------------
	.section	.nv.info.triton_poi_fused__native_batch_norm_legit_no_training_convolution_leaky_relu_19,"",@"SHT_CUDA_INFO"
	.sectionflags	@""
	.align	4


	//----- nvinfo : EIATTR_CUDA_API_VERSION
	.align		4
        /*0000*/ 	.byte	0x04, 0x37
        /*0002*/ 	.short	(.L_11 - .L_10)
.L_10:
        /*0004*/ 	.word	0x0000007c


	//----- nvinfo : EIATTR_KPARAM_INFO
	.align		4
.L_11:
        /*0008*/ 	.byte	0x04, 0x17
        /*000a*/ 	.short	(.L_13 - .L_12)
.L_12:
        /*000c*/ 	.word	0x00000000
        /*0010*/ 	.short	0x0007
        /*0012*/ 	.short	0x0038
        /*0014*/ 	.byte	0x00, 0xf0, 0x11, 0x00


	//----- nvinfo : EIATTR_KPARAM_INFO
	.align		4
.L_13:
        /*0018*/ 	.byte	0x04, 0x17
        /*001a*/ 	.short	(.L_15 - .L_14)
.L_14:
        /*001c*/ 	.word	0x00000000
        /*0020*/ 	.short	0x0006
        /*0022*/ 	.short	0x0030
        /*0024*/ 	.byte	0x00, 0xf4, 0x21, 0x00


	//----- nvinfo : EIATTR_KPARAM_INFO
	.align		4
.L_15:
        /*0028*/ 	.byte	0x04, 0x17
        /*002a*/ 	.short	(.L_17 - .L_16)
.L_16:
        /*002c*/ 	.word	0x00000000
        /*0030*/ 	.short	0x0005
        /*0032*/ 	.short	0x0028
        /*0034*/ 	.byte	0x00, 0xf4, 0x21, 0x00


	//----- nvinfo : EIATTR_KPARAM_INFO
	.align		4
.L_17:
        /*0038*/ 	.byte	0x04, 0x17
        /*003a*/ 	.short	(.L_19 - .L_18)
.L_18:
        /*003c*/ 	.word	0x00000000
        /*0040*/ 	.short	0x0004
        /*0042*/ 	.short	0x0020
        /*0044*/ 	.byte	0x00, 0xf4, 0x21, 0x00


	//----- nvinfo : EIATTR_KPARAM_INFO
	.align		4
.L_19:
        /*0048*/ 	.byte	0x04, 0x17
        /*004a*/ 	.short	(.L_21 - .L_20)
.L_20:
        /*004c*/ 	.word	0x00000000
        /*0050*/ 	.short	0x0003
        /*0052*/ 	.short	0x0018
        /*0054*/ 	.byte	0x00, 0xf4, 0x21, 0x00


	//----- nvinfo : EIATTR_KPARAM_INFO
	.align		4
.L_21:
        /*0058*/ 	.byte	0x04, 0x17
        /*005a*/ 	.short	(.L_23 - .L_22)
.L_22:
        /*005c*/ 	.word	0x00000000
        /*0060*/ 	.short	0x0002
        /*0062*/ 	.short	0x0010
        /*0064*/ 	.byte	0x00, 0xf4, 0x21, 0x00


	//----- nvinfo : EIATTR_KPARAM_INFO
	.align		4
.L_23:
        /*0068*/ 	.byte	0x04, 0x17
        /*006a*/ 	.short	(.L_25 - .L_24)
.L_24:
        /*006c*/ 	.word	0x00000000
        /*0070*/ 	.short	0x0001
        /*0072*/ 	.short	0x0008
        /*0074*/ 	.byte	0x00, 0xf4, 0x21, 0x00


	//----- nvinfo : EIATTR_KPARAM_INFO
	.align		4
.L_25:
        /*0078*/ 	.byte	0x04, 0x17
        /*007a*/ 	.short	(.L_27 - .L_26)
.L_26:
        /*007c*/ 	.word	0x00000000
        /*0080*/ 	.short	0x0000
        /*0082*/ 	.short	0x0000
        /*0084*/ 	.byte	0x00, 0xf4, 0x21, 0x00


	//----- nvinfo : EIATTR_SPARSE_MMA_MASK
	.align		4
.L_27:
        /*0088*/ 	.byte	0x03, 0x50
        /*008a*/ 	.short	0x0000


	//----- nvinfo : EIATTR_MAXREG_COUNT
	.align		4
        /*008c*/ 	.byte	0x03, 0x1b
        /*008e*/ 	.short	0x00ff


	//----- nvinfo : EIATTR_EXIT_INSTR_OFFSETS
	.align		4
        /*0090*/ 	.byte	0x04, 0x1c
        /*0092*/ 	.short	(.L_29 - .L_28)


	//   ....[0]....
.L_28:
        /*0094*/ 	.word	0x000007e0


	//----- nvinfo : EIATTR_REQNTID
	.align		4
.L_29:
        /*0098*/ 	.byte	0x04, 0x10
        /*009a*/ 	.short	(.L_31 - .L_30)
.L_30:
        /*009c*/ 	.word	0x00000080
        /*00a0*/ 	.word	0x00000001
        /*00a4*/ 	.word	0x00000001


	//----- nvinfo : EIATTR_CBANK_PARAM_SIZE
	.align		4
.L_31:
        /*00a8*/ 	.byte	0x03, 0x19
        /*00aa*/ 	.short	0x003c


	//----- nvinfo : EIATTR_PARAM_CBANK
	.align		4
        /*00ac*/ 	.byte	0x04, 0x0a
        /*00ae*/ 	.short	(.L_33 - .L_32)
	.align		4
.L_32:
        /*00b0*/ 	.word	index@(.nv.constant0.triton_poi_fused__native_batch_norm_legit_no_training_convolution_leaky_relu_19)
        /*00b4*/ 	.short	0x0210
        /*00b6*/ 	.short	0x003c


	//----- nvinfo : EIATTR_SW_WAR
	.align		4
.L_33:
        /*00b8*/ 	.byte	0x04, 0x36
        /*00ba*/ 	.short	(.L_35 - .L_34)
.L_34:
        /*00bc*/ 	.word	0x00000008
.L_35:


//--------------------- .nv.callgraph             --------------------------
	.section	.nv.callgraph,"",@"SHT_CUDA_CALLGRAPH"
	.align	4
	.sectionentsize	8
	.align		4
        /*0000*/ 	.word	0x00000000
	.align		4
        /*0004*/ 	.word	0xffffffff
	.align		4
        /*0008*/ 	.word	0x00000000
	.align		4
        /*000c*/ 	.word	0xfffffffe
	.align		4
        /*0010*/ 	.word	0x00000000
	.align		4
        /*0014*/ 	.word	0xfffffffd
	.align		4
        /*0018*/ 	.word	0x00000000
	.align		4
        /*001c*/ 	.word	0xfffffffc


//--------------------- .nv.constant4             --------------------------
	.section	.nv.constant4,"a",@progbits
	.align	8
	.align		8
.nv.constant4:
        /*0000*/ 	.dword	_$_str
	.align		8
        /*0008*/ 	.dword	_$_str_$_2


//--------------------- .text.triton_poi_fused__native_batch_norm_legit_no_training_convolution_leaky_relu_19 --------------------------
	.section	.text.triton_poi_fused__native_batch_norm_legit_no_training_convolution_leaky_relu_19,"ax",@progbits
	.align	128
        .global         triton_poi_fused__native_batch_norm_legit_no_training_convolution_leaky_relu_19
        .type           triton_poi_fused__native_batch_norm_legit_no_training_convolution_leaky_relu_19,@function
        .size           triton_poi_fused__native_batch_norm_legit_no_training_convolution_leaky_relu_19,(.L_x_1 - triton_poi_fused__native_batch_norm_legit_no_training_convolution_leaky_relu_19)
        .other          triton_poi_fused__native_batch_norm_legit_no_training_convolution_leaky_relu_19,@"STO_CUDA_ENTRY STV_DEFAULT"
triton_poi_fused__native_batch_norm_legit_no_training_convolution_leaky_relu_19:
.text.triton_poi_fused__native_batch_norm_legit_no_training_convolution_leaky_relu_19:
[----:B------:R-:W-:Y:S01]  /*0000*/  LDC R1, c[0x0][0x28] ;  /* 0x00000a00ff017b82 */ /* 0x000fe20000000800 */
[----:B------:R-:W1:Y:S07]  /*0010*/  S2R R0, SR_TID.X ;  /* 0x0000000000007919 */ /* 0x000e6e0000002100 */
[----:B------:R-:W2:Y:S01]  /*0020*/  LDC.64 R20, c[0x0][0x230] ;  /* 0x00008c00ff147b82 */ /* 0x000ea20000000a00 */
[----:B------:R-:W-:Y:S01]  /*0030*/  ULDC.64 UR4, c[0x0][0x208] ;  /* 0x0000820000047ab9 */ /* 0x000fe20000000a00 */
[----:B------:R-:W3:Y:S06]  /*0040*/  S2R R5, SR_CTAID.X ;  /* 0x0000000000057919 */ /* 0x000eec0000002500 */
[----:B------:R-:W4:Y:S08]  /*0050*/  LDC.64 R16, c[0x0][0x220] ;  /* 0x00008800ff107b82 */ /* 0x000f300000000a00 */
[----:B------:R-:W5:Y:S01]  /*0060*/  LDC.64 R28, c[0x0][0x210] ;  /* 0x00008400ff1c7b82 */ /* 0x000f620000000a00 */
[----:B-1----:R-:W-:-:S02]  /*0070*/  SHF.L.U32 R0, R0, 0x2, RZ ;  /* 0x0000000200007819 */ /* 0x002fc400000006ff */
[----:B---3--:R-:W-:Y:S02]  /*0080*/  SHF.R.S32.HI R3, RZ, 0x15, R5 ;  /* 0x00000015ff037819 */ /* 0x008fe40000011405 */
[----:B------:R-:W-:Y:S02]  /*0090*/  LOP3.LUT R0, R0, 0x1fc, RZ, 0xc0, !PT ;  /* 0x000001fc00007812 */ /* 0x000fe400078ec0ff */
[----:B------:R-:W-:Y:S02]  /*00a0*/  SGXT R3, R3, 0x1 ;  /* 0x000000010303781a */ /* 0x000fe40000000200 */
[----:B------:R-:W-:-:S04]  /*00b0*/  LEA R0, R5, R0, 0xa ;  /* 0x0000000005007211 */ /* 0x000fc800078e50ff */
[----:B------:R-:W-:-:S04]  /*00c0*/  LEA.HI R3, R3, R0, RZ, 0x7 ;  /* 0x0000000003037211 */ /* 0x000fc800078f38ff */
[----:B------:R-:W-:-:S04]  /*00d0*/  LOP3.LUT R3, R3, 0xffffff80, RZ, 0xc0, !PT ;  /* 0xffffff8003037812 */ /* 0x000fc800078ec0ff */
[----:B------:R-:W-:Y:S02]  /*00e0*/  IADD3 R8, R0, -R3, RZ ;  /* 0x8000000300087210 */ /* 0x000fe40007ffe0ff */
[----:B------:R-:W1:Y:S03]  /*00f0*/  LDC.64 R2, c[0x0][0x228] ;  /* 0x00008a00ff027b82 */ /* 0x000e660000000a00 */
[----:B--2---:R-:W-:-:S06]  /*0100*/  IMAD.WIDE R20, R8, 0x4, R20 ;  /* 0x0000000408147825 */ /* 0x004fcc00078e0214 */
[----:B------:R-:W2:Y:S01]  /*0110*/  LDG.E.EL.128 R20, desc[UR4][R20.64] ;  /* 0x0000000414147981 */ /* 0x000ea2000c2e1d00 */
[----:B----4-:R-:W-:-:S04]  /*0120*/  IMAD.WIDE R16, R8, 0x4, R16 ;  /* 0x0000000408107825 */ /* 0x010fc800078e0210 */
[----:B-----5:R-:W-:Y:S02]  /*0130*/  IMAD.WIDE R28, R0, 0x4, R28 ;  /* 0x00000004001c7825 */ /* 0x020fe400078e021c */
[----:B------:R-:W3:Y:S04]  /*0140*/  LDG.E.EL.128 R16, desc[UR4][R16.64] ;  /* 0x0000000410107981 */ /* 0x000ee8000c2e1d00 */
[----:B------:R-:W3:Y:S04]  /*0150*/  LDG.E.128 R12, desc[UR4][R28.64+0x800] ;  /* 0x000800041c0c7981 */ /* 0x000ee8000c1e1d00 */
[----:B------:R-:W4:Y:S01]  /*0160*/  LDG.E.128 R4, desc[UR4][R28.64] ;  /* 0x000000041c047981 */ /* 0x000f22000c1e1d00 */
[----:B-1----:R-:W-:-:S05]  /*0170*/  IMAD.WIDE R2, R8, 0x4, R2 ;  /* 0x0000000408027825 */ /* 0x002fca00078e0202 */
[----:B------:R1:W5:Y:S02]  /*0180*/  LDG.E.EL.128 R24, desc[UR4][R2.64] ;  /* 0x0000000402187981 */ /* 0x000364000c2e1d00 */
[----:B-1----:R-:W-:Y:S01]  /*0190*/  HFMA2.MMA R3, -RZ, RZ, 1.625, 0 ;  /* 0x3e800000ff037435 */ /* 0x002fe200000001ff */
[----:B--2---:R-:W-:-:S04]  /*01a0*/  FADD R20, R20, 0.0010000000474974513054 ;  /* 0x3a83126f14147421 */ /* 0x004fc80000000000 */
[----:B------:R-:W1:Y:S01]  /*01b0*/  MUFU.SQRT R9, R20 ;  /* 0x0000001400097308 */ /* 0x000e620000002000 */
[----:B------:R-:W-:Y:S01]  /*01c0*/  FADD R21, R21, 0.0010000000474974513054 ;  /* 0x3a83126f15157421 */ /* 0x000fe20000000000 */
[----:B------:R-:W-:-:S06]  /*01d0*/  FADD R22, R22, 0.0010000000474974513054 ;  /* 0x3a83126f16167421 */ /* 0x000fcc0000000000 */
[----:B------:R-:W2:Y:S01]  /*01e0*/  MUFU.SQRT R21, R21 ;  /* 0x0000001500157308 */ /* 0x000ea20000002000 */
[C---:B-1----:R-:W-:Y:S02]  /*01f0*/  FSETP.GT.AND P0, PT, R9.reuse, 8.50705917302346158658e+37, PT ;  /* 0x7e8000000900780b */ /* 0x042fe40003f04000 */
[----:B------:R-:W-:-:S05]  /*0200*/  FSETP.GEU.AND P3, PT, R9, 1.175494350822287508e-38, PT ;  /* 0x008000000900780b */ /* 0x000fca0003f6e000 */
[----:B------:R-:W1:Y:S01]  /*0210*/  MUFU.SQRT R11, R22 ;  /* 0x00000016000b7308 */ /* 0x000e620000002000 */
[C---:B--2---:R-:W-:Y:S02]  /*0220*/  FSETP.GT.AND P1, PT, R21.reuse, 8.50705917302346158658e+37, PT ;  /* 0x7e8000001500780b */ /* 0x044fe40003f24000 */
[----:B------:R-:W-:-:S03]  /*0230*/  FSETP.GEU.AND P4, PT, R21, 1.175494350822287508e-38, PT ;  /* 0x008000001500780b */ /* 0x000fc60003f8e000 */
[----:B------:R-:W-:-:S04]  /*0240*/  @P0 FMUL R9, R9, 0.25 ;  /* 0x3e80000009090820 */ /* 0x000fc80000400000 */
[----:B------:R-:W-:Y:S01]  /*0250*/  @!P3 FMUL R9, R9, 16777216 ;  /* 0x4b8000000909b820 */ /* 0x000fe20000400000 */
[----:B-1----:R-:W-:-:S03]  /*0260*/  FSETP.GT.AND P2, PT, R11, 8.50705917302346158658e+37, PT ;  /* 0x7e8000000b00780b */ /* 0x002fc60003f44000 */
[----:B------:R-:W1:Y:S01]  /*0270*/  MUFU.RCP R10, R9 ;  /* 0x00000009000a7308 */ /* 0x000e620000001000 */
[----:B------:R-:W-:Y:S01]  /*0280*/  @P1 FMUL R21, R21, 0.25 ;  /* 0x3e80000015151820 */ /* 0x000fe20000400000 */
[----:B------:R-:W-:Y:S02]  /*0290*/  FSETP.GEU.AND P5, PT, R11, 1.175494350822287508e-38, PT ;  /* 0x008000000b00780b */ /* 0x000fe40003fae000 */
[----:B------:R-:W-:Y:S01]  /*02a0*/  FSEL R31, R3, 1, P0 ;  /* 0x3f800000031f7808 */ /* 0x000fe20000000000 */
[----:B------:R-:W-:-:S04]  /*02b0*/  @!P4 FMUL R21, R21, 16777216 ;  /* 0x4b8000001515c820 */ /* 0x000fc80000400000 */
[----:B------:R-:W-:Y:S01]  /*02c0*/  @!P3 FMUL R31, R31, 16777216 ;  /* 0x4b8000001f1fb820 */ /* 0x000fe20000400000 */
[----:B------:R-:W-:Y:S01]  /*02d0*/  @P2 FMUL R11, R11, 0.25 ;  /* 0x3e8000000b0b2820 */ /* 0x000fe20000400000 */
[----:B------:R-:W2:Y:S01]  /*02e0*/  MUFU.RCP R21, R21 ;  /* 0x0000001500157308 */ /* 0x000ea20000001000 */
[--C-:B---3--:R-:W-:Y:S01]  /*02f0*/  FADD R15, R15, R19.reuse ;  /* 0x000000130f0f7221 */ /* 0x108fe20000000000 */
[--C-:B------:R-:W-:Y:S01]  /*0300*/  FADD R14, R14, R18.reuse ;  /* 0x000000120e0e7221 */ /* 0x100fe20000000000 */
[----:B----4-:R-:W-:Y:S01]  /*0310*/  FADD R19, R7, R19 ;  /* 0x0000001307137221 */ /* 0x010fe20000000000 */
[----:B-1----:R-:W-:Y:S01]  /*0320*/  FMUL R10, R10, R31 ;  /* 0x0000001f0a0a7220 */ /* 0x002fe20000400000 */
[----:B------:R-:W-:Y:S01]  /*0330*/  FADD R18, R6, R18 ;  /* 0x0000001206127221 */ /* 0x000fe20000000000 */
[----:B------:R-:W1:Y:S01]  /*0340*/  LDC.64 R30, c[0x0][0x238] ;  /* 0x00008e00ff1e7b82 */ /* 0x000e620000000a00 */
[----:B------:R-:W-:Y:S01]  /*0350*/  @!P5 FMUL R11, R11, 16777216 ;  /* 0x4b8000000b0bd820 */ /* 0x000fe20000400000 */
[----:B------:R-:W-:-:S06]  /*0360*/  FSEL R2, R3, 1, P1 ;  /* 0x3f80000003027808 */ /* 0x000fcc0000800000 */
[----:B------:R-:W3:Y:S01]  /*0370*/  LDC.64 R6, c[0x0][0x240] ;  /* 0x00009000ff067b82 */ /* 0x000ee20000000a00 */
[----:B------:R-:W4:Y:S01]  /*0380*/  MUFU.RCP R11, R11 ;  /* 0x0000000b000b7308 */ /* 0x000f220000001000 */
[----:B------:R-:W-:Y:S01]  /*0390*/  @!P4 FMUL R2, R2, 16777216 ;  /* 0x4b8000000202c820 */ /* 0x000fe20000400000 */
[--C-:B------:R-:W-:Y:S01]  /*03a0*/  FADD R12, R12, R16.reuse ;  /* 0x000000100c0c7221 */ /* 0x100fe20000000000 */
[----:B------:R-:W-:Y:S02]  /*03b0*/  FADD R16, R4, R16 ;  /* 0x0000001004107221 */ /* 0x000fe40000000000 */
[----:B--2---:R-:W-:Y:S01]  /*03c0*/  FMUL R9, R21, R2 ;  /* 0x0000000215097220 */ /* 0x004fe20000400000 */
[----:B------:R-:W-:Y:S01]  /*03d0*/  FSEL R2, R3, 1, P2 ;  /* 0x3f80000003027808 */ /* 0x000fe20001000000 */
[--C-:B------:R-:W-:Y:S01]  /*03e0*/  FADD R13, R13, R17.reuse ;  /* 0x000000110d0d7221 */ /* 0x100fe20000000000 */
[----:B------:R-:W-:Y:S01]  /*03f0*/  FADD R17, R5, R17 ;  /* 0x0000001105117221 */ /* 0x000fe20000000000 */
[C---:B-----5:R-:W-:Y:S01]  /*0400*/  FADD R21, -R24.reuse, R12 ;  /* 0x0000000c18157221 */ /* 0x060fe20000000100 */
[----:B------:R-:W-:Y:S01]  /*0410*/  FADD R5, -R24, R16 ;  /* 0x0000001018057221 */ /* 0x000fe20000000100 */
[----:B------:R-:W-:Y:S01]  /*0420*/  @!P5 FMUL R2, R2, 16777216 ;  /* 0x4b8000000202d820 */ /* 0x000fe20000400000 */
[----:B------:R-:W-:Y:S01]  /*0430*/  FADD R4, -R25, R17 ;  /* 0x0000001119047221 */ /* 0x000fe20000000100 */
[C---:B------:R-:W-:Y:S01]  /*0440*/  FMUL R21, R10.reuse, R21 ;  /* 0x000000150a157220 */ /* 0x040fe20000400000 */
[----:B------:R-:W-:Y:S01]  /*0450*/  FMUL R24, R10, R5 ;  /* 0x000000050a187220 */ /* 0x000fe20000400000 */
[----:B----4-:R-:W-:Y:S01]  /*0460*/  FMUL R2, R11, R2 ;  /* 0x000000020b027220 */ /* 0x010fe20000400000 */
[----:B-1----:R-:W-:-:S04]  /*0470*/  IMAD.WIDE R10, R8, 0x4, R30 ;  /* 0x00000004080a7825 */ /* 0x002fc800078e021e */
[----:B------:R-:W-:Y:S01]  /*0480*/  FADD R22, -R25, R13 ;  /* 0x0000000d19167221 */ /* 0x000fe20000000100 */
[----:B------:R-:W-:Y:S01]  /*0490*/  FMUL R25, R9, R4 ;  /* 0x0000000409197220 */ /* 0x000fe20000400000 */
[----:B---3--:R-:W-:-:S04]  /*04a0*/  IMAD.WIDE R6, R8, 0x4, R6 ;  /* 0x0000000408067825 */ /* 0x008fc800078e0206 */
[----:B------:R-:W-:Y:S02]  /*04b0*/  FMUL R22, R9, R22 ;  /* 0x0000001609167220 */ /* 0x000fe40000400000 */
[----:B------:R-:W2:Y:S04]  /*04c0*/  LDG.E.EL.128 R8, desc[UR4][R10.64] ;  /* 0x000000040a087981 */ /* 0x000ea8000c2e1d00 */
[----:B------:R-:W2:Y:S01]  /*04d0*/  LDG.E.EL.128 R4, desc[UR4][R6.64] ;  /* 0x0000000406047981 */ /* 0x000ea2000c2e1d00 */
[----:B------:R-:W-:-:S04]  /*04e0*/  FADD R30, R23, 0.0010000000474974513054 ;  /* 0x3a83126f171e7421 */ /* 0x000fc80000000000 */
[----:B------:R-:W1:Y:S02]  /*04f0*/  MUFU.SQRT R23, R30 ;  /* 0x0000001e00177308 */ /* 0x000e640000002000 */
[C---:B-1----:R-:W-:Y:S02]  /*0500*/  FSETP.GT.AND P0, PT, R23.reuse, 8.50705917302346158658e+37, PT ;  /* 0x7e8000001700780b */ /* 0x042fe40003f04000 */
[----:B------:R-:W-:-:S11]  /*0510*/  FSETP.GEU.AND P1, PT, R23, 1.175494350822287508e-38, PT ;  /* 0x008000001700780b */ /* 0x000fd60003f2e000 */
[----:B------:R-:W-:-:S04]  /*0520*/  @P0 FMUL R23, R23, 0.25 ;  /* 0x3e80000017170820 */ /* 0x000fc80000400000 */
[----:B------:R-:W-:-:S06]  /*0530*/  @!P1 FMUL R23, R23, 16777216 ;  /* 0x4b80000017179820 */ /* 0x000fcc0000400000 */
[----:B------:R-:W1:Y:S01]  /*0540*/  MUFU.RCP R23, R23 ;  /* 0x0000001700177308 */ /* 0x000e620000001000 */
[----:B------:R-:W-:Y:S04]  /*0550*/  STG.E.128 desc[UR4][R28.64], R16 ;  /* 0x000000101c007986 */ /* 0x000fe8000c101d04 */
[----:B------:R-:W-:Y:S01]  /*0560*/  STG.E.128 desc[UR4][R28.64+0x800], R12 ;  /* 0x0008000c1c007986 */ /* 0x000fe2000c101d04 */
[C-C-:B--2---:R-:W-:Y:S01]  /*0570*/  FFMA R24, R8.reuse, R24, R4.reuse ;  /* 0x0000001808187223 */ /* 0x144fe20000000004 */
[----:B------:R-:W-:Y:S01]  /*0580*/  FFMA R20, R8, R21, R4 ;  /* 0x0000001508147223 */ /* 0x000fe20000000004 */
[----:B------:R-:W-:Y:S01]  /*0590*/  FSEL R4, R3, 1, P0 ;  /* 0x3f80000003047808 */ /* 0x000fe20000000000 */
[----:B------:R-:W-:-:S04]  /*05a0*/  FADD R8, -R27, R15 ;  /* 0x0000000f1b087221 */ /* 0x000fc80000000100 */
[----:B------:R-:W-:-:S04]  /*05b0*/  @!P1 FMUL R4, R4, 16777216 ;  /* 0x4b80000004049820 */ /* 0x000fc80000400000 */
[----:B-1----:R-:W-:-:S04]  /*05c0*/  FMUL R3, R23, R4 ;  /* 0x0000000417037220 */ /* 0x002fc80000400000 */
[----:B------:R-:W-:Y:S01]  /*05d0*/  FMUL R8, R3, R8 ;  /* 0x0000000803087220 */ /* 0x000fe20000400000 */
[C-C-:B------:R-:W-:Y:S01]  /*05e0*/  FFMA R25, R9.reuse, R25, R5.reuse ;  /* 0x0000001909197223 */ /* 0x140fe20000000005 */
[----:B------:R-:W-:Y:S02]  /*05f0*/  FFMA R21, R9, R22, R5 ;  /* 0x0000001609157223 */ /* 0x000fe40000000005 */
[----:B------:R-:W-:Y:S01]  /*0600*/  FFMA R23, R11, R8, R7 ;  /* 0x000000080b177223 */ /* 0x000fe20000000007 */
[C---:B------:R-:W-:Y:S01]  /*0610*/  FADD R5, -R26.reuse, R14 ;  /* 0x0000000e1a057221 */ /* 0x040fe20000000100 */
[----:B------:R-:W-:Y:S01]  /*0620*/  FADD R9, -R26, R18 ;  /* 0x000000121a097221 */ /* 0x000fe20000000100 */
[----:B------:R-:W-:Y:S02]  /*0630*/  FADD R4, -R27, R19 ;  /* 0x000000131b047221 */ /* 0x000fe40000000100 */
[----:B------:R-:W-:Y:S01]  /*0640*/  FSETP.GT.AND P6, PT, R23, RZ, PT ;  /* 0x000000ff1700720b */ /* 0x000fe20003fc4000 */
[C---:B------:R-:W-:Y:S01]  /*0650*/  FMUL R5, R2.reuse, R5 ;  /* 0x0000000502057220 */ /* 0x040fe20000400000 */
[----:B------:R-:W-:Y:S01]  /*0660*/  FMUL R9, R2, R9 ;  /* 0x0000000902097220 */ /* 0x000fe20000400000 */
[----:B------:R-:W-:-:S02]  /*0670*/  FMUL R4, R3, R4 ;  /* 0x0000000403047220 */ /* 0x000fc40000400000 */
[----:B------:R-:W1:Y:S01]  /*0680*/  LDC.64 R2, c[0x0][0x218] ;  /* 0x00008600ff027b82 */ /* 0x000e620000000a00 */
[C-C-:B------:R-:W-:Y:S01]  /*0690*/  FFMA R22, R10.reuse, R5, R6.reuse ;  /* 0x000000050a167223 */ /* 0x140fe20000000006 */
[----:B------:R-:W-:Y:S01]  /*06a0*/  FFMA R27, R11, R4, R7 ;  /* 0x000000040b1b7223 */ /* 0x000fe20000000007 */
[----:B------:R-:W-:Y:S01]  /*06b0*/  FFMA R26, R10, R9, R6 ;  /* 0x000000090a1a7223 */ /* 0x000fe20000000006 */
[----:B------:R-:W-:Y:S02]  /*06c0*/  FSETP.GT.AND P4, PT, R21, RZ, PT ;  /* 0x000000ff1500720b */ /* 0x000fe40003f84000 */
[----:B------:R-:W-:Y:S02]  /*06d0*/  FSETP.GT.AND P5, PT, R22, RZ, PT ;  /* 0x000000ff1600720b */ /* 0x000fe40003fa4000 */
[----:B------:R-:W-:Y:S01]  /*06e0*/  @!P6 FMUL R23, R23, 0.10000000149011611938 ;  /* 0x3dcccccd1717e820 */ /* 0x000fe20000400000 */
[----:B------:R-:W-:Y:S02]  /*06f0*/  FSETP.GT.AND P3, PT, R27, RZ, PT ;  /* 0x000000ff1b00720b */ /* 0x000fe40003f64000 */
[----:B------:R-:W-:-:S02]  /*0700*/  FSETP.GT.AND P2, PT, R26, RZ, PT ;  /* 0x000000ff1a00720b */ /* 0x000fc40003f44000 */
[----:B------:R-:W-:Y:S02]  /*0710*/  FSETP.GT.AND P1, PT, R25, RZ, PT ;  /* 0x000000ff1900720b */ /* 0x000fe40003f24000 */
[----:B------:R-:W-:Y:S02]  /*0720*/  FSETP.GT.AND P0, PT, R24, RZ, PT ;  /* 0x000000ff1800720b */ /* 0x000fe40003f04000 */
[----:B------:R-:W-:Y:S01]  /*0730*/  FSETP.GT.AND P6, PT, R20, RZ, PT ;  /* 0x000000ff1400720b */ /* 0x000fe20003fc4000 */
[----:B------:R-:W-:Y:S01]  /*0740*/  @!P4 FMUL R21, R21, 0.10000000149011611938 ;  /* 0x3dcccccd1515c820 */ /* 0x000fe20000400000 */
[----:B------:R-:W-:-:S03]  /*0750*/  @!P5 FMUL R22, R22, 0.10000000149011611938 ;  /* 0x3dcccccd1616d820 */ /* 0x000fc60000400000 */
[----:B------:R-:W-:Y:S01]  /*0760*/  @!P3 FMUL R27, R27, 0.10000000149011611938 ;  /* 0x3dcccccd1b1bb820 */ /* 0x000fe20000400000 */
[----:B-1----:R-:W-:-:S04]  /*0770*/  IMAD.WIDE R2, R0, 0x4, R2 ;  /* 0x0000000400027825 */ /* 0x002fc800078e0202 */
[----:B------:R-:W-:Y:S01]  /*0780*/  @!P2 FMUL R26, R26, 0.10000000149011611938 ;  /* 0x3dcccccd1a1aa820 */ /* 0x000fe20000400000 */
[----:B------:R-:W-:Y:S01]  /*0790*/  @!P1 FMUL R25, R25, 0.10000000149011611938 ;  /* 0x3dcccccd19199820 */ /* 0x000fe20000400000 */
[----:B------:R-:W-:Y:S01]  /*07a0*/  @!P0 FMUL R24, R24, 0.10000000149011611938 ;  /* 0x3dcccccd18188820 */ /* 0x000fe20000400000 */
[----:B------:R-:W-:-:S04]  /*07b0*/  @!P6 FMUL R20, R20, 0.10000000149011611938 ;  /* 0x3dcccccd1414e820 */ /* 0x000fc80000400000 */
[----:B------:R-:W-:Y:S04]  /*07c0*/  STG.E.128 desc[UR4][R2.64], R24 ;  /* 0x0000001802007986 */ /* 0x000fe8000c101d04 */
[----:B------:R-:W-:Y:S01]  /*07d0*/  STG.E.128 desc[UR4][R2.64+0x800], R20 ;  /* 0x0008001402007986 */ /* 0x000fe2000c101d04 */
[----:B------:R-:W-:Y:S05]  /*07e0*/  EXIT ;  /* 0x000000000000794d */ /* 0x000fea0003800000 */
.L_x_0:
[----:B------:R-:W-:-:S00]  /*07f0*/  BRA `(.L_x_0) ;  /* 0xfffffffc00fc7947 */ /* 0x000fc0000383ffff */
[----:B------:R-:W-:-:S00]  /*0800*/  NOP ;  /* 0x0000000000007918 */ /* 0x000fc00000000000 */
[----:B------:R-:W-:-:S00]  /*0810*/  NOP ;  /* 0x0000000000007918 */ /* 0x000fc00000000000 */
[----:B------:R-:W-:-:S00]  /*0820*/  NOP ;  /* 0x0000000000007918 */ /* 0x000fc00000000000 */
[----:B------:R-:W-:-:S00]  /*0830*/  NOP ;  /* 0x0000000000007918 */ /* 0x000fc00000000000 */
[----:B------:R-:W-:-:S00]  /*0840*/  NOP ;  /* 0x0000000000007918 */ /* 0x000fc00000000000 */
[----:B------:R-:W-:-:S00]  /*0850*/  NOP ;  /* 0x0000000000007918 */ /* 0x000fc00000000000 */
[----:B------:R-:W-:-:S00]  /*0860*/  NOP ;  /* 0x0000000000007918 */ /* 0x000fc00000000000 */
[----:B------:R-:W-:-:S00]  /*0870*/  NOP ;  /* 0x0000000000007918 */ /* 0x000fc00000000000 */
.L_x_1:


//--------------------- .nv.global.init           --------------------------
	.section	.nv.global.init,"aw",@progbits
.nv.global.init:
	.type		_$_str,@object
	.size		_$_str,(_$_str_$_2 - _$_str)
_$_str:
        /*0000*/ 	.byte	0x5f, 0x5f, 0x43, 0x55, 0x44, 0x41, 0x5f, 0x46, 0x54, 0x5a, 0x00
	.type		_$_str_$_2,@object
	.size		_$_str_$_2,(.L_1 - _$_str_$_2)
_$_str_$_2:
        /*000b*/ 	.byte	0x5f, 0x5f, 0x43, 0x55, 0x44, 0x41, 0x5f, 0x50, 0x52, 0x45, 0x43, 0x5f, 0x53, 0x51, 0x52, 0x54
        /*001b*/ 	.byte	0x00
.L_1:


//--------------------- .nv.constant0.triton_poi_fused__native_batch_norm_legit_no_training_convolution_leaky_relu_19 --------------------------
	.section	.nv.constant0.triton_poi_fused__native_batch_norm_legit_no_training_convolution_leaky_relu_19,"a",@progbits
	.sectionflags	@""
	.align	4
.nv.constant0.triton_poi_fused__native_batch_norm_legit_no_training_convolution_leaky_relu_19:
	.zero		588
